	.headerflags	@"EF_CUDA_TEXMODE_UNIFIED EF_CUDA_64BIT_ADDRESS EF_CUDA_ACCELERATORS EF_CUDA_SM90 EF_CUDA_VIRTUAL_SM(EF_CUDA_SM90)"
	.elftype	@"ET_EXEC"


//--------------------- .nv.info                  --------------------------
	.section	.nv.info,"",@"SHT_CUDA_INFO"
	.align	4


	//----- nvinfo : EIATTR_REGCOUNT
	.align		4
        /*0000*/ 	.byte	0x04, 0x2f
        /*0002*/ 	.short	(.L_1 - .L_0)
	.align		4
.L_0:
        /*0004*/ 	.word	index@(triton_per_fused_pow_sum_18)
        /*0008*/ 	.word	0x00000014


	//----- nvinfo : EIATTR_MIN_STACK_SIZE
	.align		4
.L_1:
        /*000c*/ 	.byte	0x04, 0x12
        /*000e*/ 	.short	(.L_3 - .L_2)
	.align		4
.L_2:
        /*0010*/ 	.word	index@(triton_per_fused_pow_sum_18)
        /*0014*/ 	.word	0x00000000


	//----- nvinfo : EIATTR_FRAME_SIZE
	.align		4
.L_3:
        /*0018*/ 	.byte	0x04, 0x11
        /*001a*/ 	.short	(.L_5 - .L_4)
	.align		4
.L_4:
        /*001c*/ 	.word	index@(triton_per_fused_pow_sum_18)
        /*0020*/ 	.word	0x00000000


	//----- nvinfo : EIATTR_MIN_STACK_SIZE
	.align		4
.L_5:
        /*0024*/ 	.byte	0x04, 0x12
        /*0026*/ 	.short	(.L_7 - .L_6)
	.align		4
.L_6:
        /*0028*/ 	.word	index@(triton_per_fused_pow_sum_18)
        /*002c*/ 	.word	0x00000000
.L_7:


//--------------------- .nv.info.triton_per_fused_pow_sum_18 --------------------------
	.section	.nv.info.triton_per_fused_pow_sum_18,"",@"SHT_CUDA_INFO"
	.sectionflags	@""
	.align	4


	//----- nvinfo : EIATTR_CUDA_API_VERSION
	.align		4
        /*0000*/ 	.byte	0x04, 0x37
        /*0002*/ 	.short	(.L_9 - .L_8)
.L_8:
        /*0004*/ 	.word	0x0000007c


	//----- nvinfo : EIATTR_KPARAM_INFO
	.align		4
.L_9:
        /*0008*/ 	.byte	0x04, 0x17
        /*000a*/ 	.short	(.L_11 - .L_10)
.L_10:
        /*000c*/ 	.word	0x00000000
        /*0010*/ 	.short	0x0003
        /*0012*/ 	.short	0x0014
        /*0014*/ 	.byte	0x00, 0xf0, 0x11, 0x00


	//----- nvinfo : EIATTR_KPARAM_INFO
	.align		4
.L_11:
        /*0018*/ 	.byte	0x04, 0x17
        /*001a*/ 	.short	(.L_13 - .L_12)
.L_12:
        /*001c*/ 	.word	0x00000000
        /*0020*/ 	.short	0x0002
        /*0022*/ 	.short	0x0010
        /*0024*/ 	.byte	0x00, 0xf0, 0x11, 0x00


	//----- nvinfo : EIATTR_KPARAM_INFO
	.align		4
.L_13:
        /*0028*/ 	.byte	0x04, 0x17
        /*002a*/ 	.short	(.L_15 - .L_14)
.L_14:
        /*002c*/ 	.word	0x00000000
        /*0030*/ 	.short	0x0001
        /*0032*/ 	.short	0x0008
        /*0034*/ 	.byte	0x00, 0xf4, 0x21, 0x00


	//----- nvinfo : EIATTR_KPARAM_INFO
	.align		4
.L_15:
        /*0038*/ 	.byte	0x04, 0x17
        /*003a*/ 	.short	(.L_17 - .L_16)
.L_16:
        /*003c*/ 	.word	0x00000000
        /*0040*/ 	.short	0x0000
        /*0042*/ 	.short	0x0000
        /*0044*/ 	.byte	0x00, 0xf4, 0x21, 0x00


	//----- nvinfo : EIATTR_SPARSE_MMA_MASK
	.align		4
.L_17:
        /*0048*/ 	.byte	0x03, 0x50
        /*004a*/ 	.short	0x0000


	//----- nvinfo : EIATTR_MAXREG_COUNT
	.align		4
        /*004c*/ 	.byte	0x03, 0x1b
        /*004e*/ 	.short	0x00ff


	//----- nvinfo : EIATTR_EXIT_INSTR_OFFSETS
	.align		4
        /*0050*/ 	.byte	0x04, 0x1c
        /*0052*/ 	.short	(.L_19 - .L_18)


	//   ....[0]....
.L_18:
        /*0054*/ 	.word	0x00000340


	//   ....[1]....
        /*0058*/ 	.word	0x00000390


	//----- nvinfo : EIATTR_REQNTID
	.align		4
.L_19:
        /*005c*/ 	.byte	0x04, 0x10
        /*005e*/ 	.short	(.L_21 - .L_20)
.L_20:
        /*0060*/ 	.word	0x00000080
        /*0064*/ 	.word	0x00000001
        /*0068*/ 	.word	0x00000001


	//----- nvinfo : EIATTR_CBANK_PARAM_SIZE
	.align		4
.L_21:
        /*006c*/ 	.byte	0x03, 0x19
        /*006e*/ 	.short	0x0018


	//----- nvinfo : EIATTR_PARAM_CBANK
	.align		4
        /*0070*/ 	.byte	0x04, 0x0a
        /*0072*/ 	.short	(.L_23 - .L_22)
	.align		4
.L_22:
        /*0074*/ 	.word	index@(.nv.constant0.triton_per_fused_pow_sum_18)
        /*0078*/ 	.short	0x0210
        /*007a*/ 	.short	0x0018


	//----- nvinfo : EIATTR_SW_WAR
	.align		4
.L_23:
        /*007c*/ 	.byte	0x04, 0x36
        /*007e*/ 	.short	(.L_25 - .L_24)
.L_24:
        /*0080*/ 	.word	0x00000008
.L_25:


//--------------------- .nv.callgraph             --------------------------
	.section	.nv.callgraph,"",@"SHT_CUDA_CALLGRAPH"
	.align	4
	.sectionentsize	8
	.align		4
        /*0000*/ 	.word	0x00000000
	.align		4
        /*0004*/ 	.word	0xffffffff
	.align		4
        /*0008*/ 	.word	0x00000000
	.align		4
        /*000c*/ 	.word	0xfffffffe
	.align		4
        /*0010*/ 	.word	0x00000000
	.align		4
        /*0014*/ 	.word	0xfffffffd
	.align		4
        /*0018*/ 	.word	0x00000000
	.align		4
        /*001c*/ 	.word	0xfffffffc


//--------------------- .text.triton_per_fused_pow_sum_18 --------------------------
	.section	.text.triton_per_fused_pow_sum_18,"ax",@progbits
	.sectionflags	@"SHF_BARRIERS=1"
	.align	128
        .global         triton_per_fused_pow_sum_18
        .type           triton_per_fused_pow_sum_18,@function
        .size           triton_per_fused_pow_sum_18,(.L_x_1 - triton_per_fused_pow_sum_18)
        .other          triton_per_fused_pow_sum_18,@"STO_CUDA_ENTRY STV_DEFAULT"
triton_per_fused_pow_sum_18:
.text.triton_per_fused_pow_sum_18:
[----:B------:R-:W0:Y:S02]  /*0000*/  LDC R1, c[0x0][0x28] ;  /* 0x00000a00ff017b82 */ /* 0x000e240000000800 */
[----:B------:R-:W1:Y:S01]  /*0010*/  S2R R4, SR_TID.X ;  /* 0x0000000000047919 */ /* 0x000e620000002100 */
[----:B------:R-:W2:Y:S01]  /*0020*/  LDC.64 R2, c[0x0][0x210] ;  /* 0x00008400ff027b82 */ /* 0x000ea20000000a00 */
[----:B------:R-:W-:Y:S01]  /*0030*/  ULDC.64 UR6, c[0x0][0x208] ;  /* 0x0000820000067ab9 */ /* 0x000fe20000000a00 */
[----:B------:R-:W3:Y:S01]  /*0040*/  S2R R5, SR_CTAID.X ;  /* 0x0000000000057919 */ /* 0x000ee20000002500 */
[----:B-1----:R-:W-:-:S04]  /*0050*/  LOP3.LUT R0, R4, 0x7f, RZ, 0xc0, !PT ;  /* 0x0000007f04007812 */ /* 0x002fc800078ec0ff */
[----:B---3--:R-:W-:-:S04]  /*0060*/  PRMT R6, R0, 0x6540, R5 ;  /* 0x0000654000067816 */ /* 0x008fc80000000005 */
[C---:B------:R-:W-:Y:S01]  /*0070*/  LOP3.LUT R7, R6.reuse, 0x80, RZ, 0xfc, !PT ;  /* 0x0000008006077812 */ /* 0x040fe200078efcff */
[C---:B------:R-:W-:Y:S01]  /*0080*/  IMAD.HI R8, R6.reuse, 0x5397829d, RZ ;  /* 0x5397829d06087827 */ /* 0x040fe200078e02ff */
[----:B------:R-:W-:Y:S02]  /*0090*/  ISETP.GE.AND P0, PT, R6, 0xc4, PT ;  /* 0x000000c40600780c */ /* 0x000fe40003f06270 */
[C---:B------:R-:W-:Y:S01]  /*00a0*/  ISETP.GE.AND P1, PT, R7.reuse, 0xc4, PT ;  /* 0x000000c40700780c */ /* 0x040fe20003f26270 */
[----:B------:R-:W-:Y:S01]  /*00b0*/  IMAD.HI R10, R7, 0x5397829d, RZ ;  /* 0x5397829d070a7827 */ /* 0x000fe200078e02ff */
[----:B------:R-:W-:-:S04]  /*00c0*/  SHF.R.U32.HI R9, RZ, 0x1f, R8 ;  /* 0x0000001fff097819 */ /* 0x000fc80000011608 */
[----:B------:R-:W-:Y:S02]  /*00d0*/  SHF.R.U32.HI R11, RZ, 0x1f, R10 ;  /* 0x0000001fff0b7819 */ /* 0x000fe4000001160a */
[----:B------:R-:W-:Y:S02]  /*00e0*/  LEA.HI.SX32 R9, R8, R9, 0x1c ;  /* 0x0000000908097211 */ /* 0x000fe400078fe2ff */
[----:B------:R-:W-:-:S03]  /*00f0*/  LEA.HI.SX32 R10, R10, R11, 0x1c ;  /* 0x0000000b0a0a7211 */ /* 0x000fc600078fe2ff */
[C---:B------:R-:W-:Y:S02]  /*0100*/  IMAD R8, R9.reuse, -0x31, R6 ;  /* 0xffffffcf09087824 */ /* 0x040fe400078e0206 */
[C---:B------:R-:W-:Y:S02]  /*0110*/  IMAD R11, R10.reuse, -0x31, R7 ;  /* 0xffffffcf0a0b7824 */ /* 0x040fe400078e0207 */
[----:B------:R-:W-:Y:S02]  /*0120*/  IMAD R9, R9, 0x62, R8 ;  /* 0x0000006209097824 */ /* 0x000fe400078e0208 */
[----:B------:R-:W-:Y:S02]  /*0130*/  IMAD R13, R10, 0x62, R11 ;  /* 0x000000620a0d7824 */ /* 0x000fe400078e020b */
[----:B------:R-:W-:Y:S02]  /*0140*/  VIADD R11, R9, 0x31 ;  /* 0x00000031090b7836 */ /* 0x000fe40000000000 */
[----:B------:R-:W-:-:S02]  /*0150*/  VIADD R15, R13, 0x31 ;  /* 0x000000310d0f7836 */ /* 0x000fc40000000000 */
[----:B--2---:R-:W-:-:S04]  /*0160*/  IMAD.WIDE R6, R9, 0x4, R2 ;  /* 0x0000000409067825 */ /* 0x004fc800078e0202 */
[----:B------:R-:W-:-:S04]  /*0170*/  IMAD.WIDE R10, R11, 0x4, R2 ;  /* 0x000000040b0a7825 */ /* 0x000fc800078e0202 */
[----:B------:R-:W-:Y:S01]  /*0180*/  IMAD.WIDE R8, R13, 0x4, R2 ;  /* 0x000000040d087825 */ /* 0x000fe200078e0202 */
[----:B------:R-:W-:-:S03]  /*0190*/  CS2R R12, SRZ ;  /* 0x00000000000c7805 */ /* 0x000fc6000001ff00 */
[----:B------:R-:W-:Y:S01]  /*01a0*/  IMAD.WIDE R2, R15, 0x4, R2 ;  /* 0x000000040f027825 */ /* 0x000fe200078e0202 */
[----:B------:R-:W-:Y:S02]  /*01b0*/  CS2R R14, SRZ ;  /* 0x00000000000e7805 */ /* 0x000fe4000001ff00 */
[----:B------:R-:W2:Y:S04]  /*01c0*/  @!P0 LDG.E R12, desc[UR6][R6.64] ;  /* 0x00000006060c8981 */ /* 0x000ea8000c1e1900 */
[----:B------:R-:W3:Y:S04]  /*01d0*/  @!P0 LDG.E R14, desc[UR6][R10.64] ;  /* 0x000000060a0e8981 */ /* 0x000ee8000c1e1900 */
[----:B------:R-:W4:Y:S04]  /*01e0*/  @!P1 LDG.E R13, desc[UR6][R8.64] ;  /* 0x00000006080d9981 */ /* 0x000f28000c1e1900 */
[----:B------:R-:W5:Y:S01]  /*01f0*/  @!P1 LDG.E R15, desc[UR6][R2.64] ;  /* 0x00000006020f9981 */ /* 0x000f62000c1e1900 */
[----:B------:R-:W1:Y:S01]  /*0200*/  S2UR UR5, SR_CgaCtaId ;  /* 0x00000000000579c3 */ /* 0x000e620000008800 */
[----:B------:R-:W-:Y:S01]  /*0210*/  UMOV UR4, 0x400 ;  /* 0x0000040000047882 */ /* 0x000fe20000000000 */
[----:B------:R-:W-:-:S05]  /*0220*/  IMAD.SHL.U32 R4, R4, 0x2, RZ ;  /* 0x0000000204047824 */ /* 0x000fca00078e00ff */
[----:B------:R-:W-:-:S04]  /*0230*/  LOP3.LUT R4, R4, 0xfe, RZ, 0xc0, !PT ;  /* 0x000000fe04047812 */ /* 0x000fc800078ec0ff */
[----:B------:R-:W-:-:S04]  /*0240*/  PRMT R5, R4, 0x6540, R5 ;  /* 0x0000654004057816 */ /* 0x000fc80000000005 */
[----:B------:R-:W-:Y:S01]  /*0250*/  ISETP.GE.AND P2, PT, R5, 0xc4, PT ;  /* 0x000000c40500780c */ /* 0x000fe20003f46270 */
[----:B-1----:R-:W-:-:S06]  /*0260*/  UPRMT UR4, UR5, 0x654, UR4 ;  /* 0x0000065405047896 */ /* 0x002fcc0008000004 */
[----:B------:R-:W-:Y:S02]  /*0270*/  LEA R0, R0, UR4, 0x2 ;  /* 0x0000000400007c11 */ /* 0x000fe4000f8e10ff */
[----:B------:R-:W-:Y:S02]  /*0280*/  LEA R4, R4, UR4, 0x2 ;  /* 0x0000000404047c11 */ /* 0x000fe4000f8e10ff */
[----:B--2---:R-:W-:Y:S02]  /*0290*/  SEL R12, R12, RZ, !P0 ;  /* 0x000000ff0c0c7207 */ /* 0x004fe40004000000 */
[----:B---3--:R-:W-:Y:S02]  /*02a0*/  SEL R17, R14, RZ, !P0 ;  /* 0x000000ff0e117207 */ /* 0x008fe40004000000 */
[----:B----4-:R-:W-:-:S03]  /*02b0*/  SEL R14, R13, RZ, !P1 ;  /* 0x000000ff0d0e7207 */ /* 0x010fc60004800000 */
[----:B------:R-:W-:Y:S01]  /*02c0*/  FADD R6, R12, R17 ;  /* 0x000000110c067221 */ /* 0x000fe20000000000 */
[----:B-----5:R-:W-:-:S04]  /*02d0*/  SEL R15, R15, RZ, !P1 ;  /* 0x000000ff0f0f7207 */ /* 0x020fc80004800000 */
[----:B------:R-:W-:Y:S01]  /*02e0*/  SEL R3, R6, RZ, !P0 ;  /* 0x000000ff06037207 */ /* 0x000fe20004000000 */
[----:B------:R-:W-:-:S04]  /*02f0*/  FADD R15, R14, R15 ;  /* 0x0000000f0e0f7221 */ /* 0x000fc80000000000 */
[----:B------:R1:W-:Y:S01]  /*0300*/  STS [R0], R3 ;  /* 0x0000000300007388 */ /* 0x0003e20000000800 */
[----:B------:R-:W-:-:S05]  /*0310*/  SEL R15, R15, RZ, !P1 ;  /* 0x000000ff0f0f7207 */ /* 0x000fca0004800000 */
[----:B------:R1:W-:Y:S01]  /*0320*/  STS [R0+0x200], R15 ;  /* 0x0002000f00007388 */ /* 0x0003e20000000800 */
[----:B------:R-:W-:Y:S06]  /*0330*/  BAR.SYNC.DEFER_BLOCKING 0x0 ;  /* 0x0000000000007b1d */ /* 0x000fec0000010000 */
[----:B-1----:R-:W-:Y:S05]  /*0340*/  @P2 EXIT ;  /* 0x000000000000294d */ /* 0x002fea0003800000 */
[----:B------:R-:W0:Y:S01]  /*0350*/  LDS.64 R6, [R4] ;  /* 0x0000000004067984 */ /* 0x000e220000000a00 */
[----:B------:R-:W1:Y:S02]  /*0360*/  LDC.64 R2, c[0x0][0x218] ;  /* 0x00008600ff027b82 */ /* 0x000e640000000a00 */
[----:B-1----:R-:W-:-:S05]  /*0370*/  IMAD.WIDE R2, R5, 0x4, R2 ;  /* 0x0000000405027825 */ /* 0x002fca00078e0202 */
[----:B0-----:R-:W-:Y:S01]  /*0380*/  STG.E.64 desc[UR6][R2.64], R6 ;  /* 0x0000000602007986 */ /* 0x001fe2000c101b06 */
[----:B------:R-:W-:Y:S05]  /*0390*/  EXIT ;  /* 0x000000000000794d */ /* 0x000fea0003800000 */
.L_x_0:
[----:B------:R-:W-:-:S00]  /*03a0*/  BRA `(.L_x_0) ;  /* 0xfffffffc00fc7947 */ /* 0x000fc0000383ffff */
[----:B------:R-:W-:-:S00]  /*03b0*/  NOP ;  /* 0x0000000000007918 */ /* 0x000fc00000000000 */
        /* <DEDUP_REMOVED lines=12> */
.L_x_1:


//--------------------- .nv.shared.triton_per_fused_pow_sum_18 --------------------------
	.section	.nv.shared.triton_per_fused_pow_sum_18,"aw",@nobits
	.sectionflags	@""
	.align	16
	.zero		1024


//--------------------- .nv.constant0.triton_per_fused_pow_sum_18 --------------------------
	.section	.nv.constant0.triton_per_fused_pow_sum_18,"a",@progbits
	.sectionflags	@""
	.align	4
.nv.constant0.triton_per_fused_pow_sum_18:
	.zero		552
